//
// Generated by NVIDIA NVVM Compiler
//
// Compiler Build ID: CL-36424714
// Cuda compilation tools, release 13.0, V13.0.88
// Based on NVVM 20.0.0
//

.version 9.0
.target sm_100
.address_size 64

	// .globl	_Z16D_bitonic_sort_KPi

.visible .entry _Z16D_bitonic_sort_KPi(
	.param .u64 .ptr .align 1 _Z16D_bitonic_sort_KPi_param_0
)
{
	.reg .pred 	%p<9>;
	.reg .b32 	%r<22>;
	.reg .b64 	%rd<15>;

	ld.param.u64 	%rd4, [_Z16D_bitonic_sort_KPi_param_0];
	cvta.to.global.u64 	%rd1, %rd4;
	mov.u32 	%r1, %tid.x;
	mov.u32 	%r10, %ctaid.x;
	mov.u32 	%r2, %ntid.x;
	mad.lo.s32 	%r3, %r10, %r2, %r1;
	setp.lt.u32 	%p1, %r2, 2;
	@%p1 bra 	$L__BB0_12;
	mul.wide.s32 	%rd5, %r3, 4;
	add.s64 	%rd2, %rd1, %rd5;
	mul.wide.u32 	%rd6, %r3, 4;
	add.s64 	%rd3, %rd1, %rd6;
	mov.b32 	%r20, 2;
$L__BB0_2:
	setp.eq.s32 	%p2, %r20, 0;
	@%p2 bra 	$L__BB0_11;
	and.b32  	%r5, %r20, %r1;
	mov.u32 	%r21, %r20;
$L__BB0_4:
	mov.u32 	%r6, %r21;
	shr.u32 	%r21, %r6, 1;
	xor.b32  	%r8, %r21, %r3;
	bar.sync 	0;
	setp.le.s32 	%p3, %r8, %r3;
	@%p3 bra 	$L__BB0_10;
	setp.ne.s32 	%p4, %r5, 0;
	@%p4 bra 	$L__BB0_8;
	ld.global.u32 	%r16, [%rd2];
	mul.wide.s32 	%rd11, %r8, 4;
	add.s64 	%rd12, %rd1, %rd11;
	ld.global.u32 	%r17, [%rd12];
	setp.le.s32 	%p6, %r16, %r17;
	@%p6 bra 	$L__BB0_10;
	ld.global.u32 	%r18, [%rd3];
	mul.wide.u32 	%rd13, %r8, 4;
	add.s64 	%rd14, %rd1, %rd13;
	ld.global.u32 	%r19, [%rd14];
	st.global.u32 	[%rd3], %r19;
	st.global.u32 	[%rd14], %r18;
	bra.uni 	$L__BB0_10;
$L__BB0_8:
	ld.global.u32 	%r12, [%rd2];
	mul.wide.s32 	%rd7, %r8, 4;
	add.s64 	%rd8, %rd1, %rd7;
	ld.global.u32 	%r13, [%rd8];
	setp.ge.s32 	%p5, %r12, %r13;
	@%p5 bra 	$L__BB0_10;
	ld.global.u32 	%r14, [%rd3];
	mul.wide.u32 	%rd9, %r8, 4;
	add.s64 	%rd10, %rd1, %rd9;
	ld.global.u32 	%r15, [%rd10];
	st.global.u32 	[%rd3], %r15;
	st.global.u32 	[%rd10], %r14;
$L__BB0_10:
	setp.gt.u32 	%p7, %r6, 3;
	@%p7 bra 	$L__BB0_4;
$L__BB0_11:
	shl.b32 	%r20, %r20, 1;
	setp.le.u32 	%p8, %r20, %r2;
	@%p8 bra 	$L__BB0_2;
$L__BB0_12:
	ret;

}
	// .globl	_Z16D_merge_blocks_KjjPiS_
.visible .entry _Z16D_merge_blocks_KjjPiS_(
	.param .u32 _Z16D_merge_blocks_KjjPiS__param_0,
	.param .u32 _Z16D_merge_blocks_KjjPiS__param_1,
	.param .u64 .ptr .align 1 _Z16D_merge_blocks_KjjPiS__param_2,
	.param .u64 .ptr .align 1 _Z16D_merge_blocks_KjjPiS__param_3
)
{
	.reg .pred 	%p<21>;
	.reg .b16 	%rs<3>;
	.reg .b32 	%r<98>;
	.reg .b64 	%rd<60>;

	ld.param.u32 	%r53, [_Z16D_merge_blocks_KjjPiS__param_0];
	ld.param.u32 	%r54, [_Z16D_merge_blocks_KjjPiS__param_1];
	ld.param.u64 	%rd30, [_Z16D_merge_blocks_KjjPiS__param_2];
	ld.param.u64 	%rd31, [_Z16D_merge_blocks_KjjPiS__param_3];
	cvta.to.global.u64 	%rd1, %rd31;
	cvta.to.global.u64 	%rd2, %rd30;
	mov.u32 	%r55, %tid.x;
	add.s32 	%r56, %r53, 1;
	shl.b32 	%r57, %r55, %r56;
	mul.lo.s32 	%r1, %r57, %r54;
	shl.b32 	%r2, %r54, %r53;
	add.s32 	%r3, %r1, %r2;
	add.s32 	%r4, %r3, %r2;
	setp.ge.s32 	%p1, %r1, %r4;
	@%p1 bra 	$L__BB1_42;
	shl.b32 	%r5, %r2, 1;
	and.b32  	%r58, %r5, 2;
	setp.eq.s32 	%p2, %r58, 0;
	mov.u32 	%r97, %r3;
	mov.u32 	%r96, %r1;
	mov.u32 	%r85, %r1;
	@%p2 bra 	$L__BB1_11;
	cvt.u16.u32 	%rs1, %r2;
	and.b16  	%rs2, %rs1, 1;
	mul.wide.u16 	%r59, %rs2, 2;
	neg.s32 	%r77, %r59;
	mov.u32 	%r97, %r3;
	mov.u32 	%r96, %r1;
	mov.u32 	%r85, %r1;
$L__BB1_3:
	.pragma "nounroll";
	setp.lt.u32 	%p3, %r96, %r3;
	@%p3 bra 	$L__BB1_5;
	add.s32 	%r11, %r97, 1;
	mul.wide.s32 	%rd32, %r97, 4;
	add.s64 	%rd55, %rd2, %rd32;
	mov.u32 	%r97, %r11;
	bra.uni 	$L__BB1_10;
$L__BB1_5:
	setp.lt.s32 	%p4, %r97, %r4;
	@%p4 bra 	$L__BB1_7;
	add.s32 	%r12, %r96, 1;
	mul.wide.s32 	%rd33, %r96, 4;
	add.s64 	%rd55, %rd2, %rd33;
	mov.u32 	%r96, %r12;
	bra.uni 	$L__BB1_10;
$L__BB1_7:
	mul.wide.s32 	%rd34, %r96, 4;
	add.s64 	%rd55, %rd2, %rd34;
	ld.global.u32 	%r60, [%rd55];
	mul.wide.s32 	%rd35, %r97, 4;
	add.s64 	%rd6, %rd2, %rd35;
	ld.global.u32 	%r61, [%rd6];
	setp.gt.s32 	%p5, %r60, %r61;
	@%p5 bra 	$L__BB1_9;
	add.s32 	%r96, %r96, 1;
	bra.uni 	$L__BB1_10;
$L__BB1_9:
	add.s32 	%r97, %r97, 1;
	mov.u64 	%rd55, %rd6;
$L__BB1_10:
	ld.global.u32 	%r62, [%rd55];
	mul.wide.s32 	%rd36, %r85, 4;
	add.s64 	%rd37, %rd1, %rd36;
	st.global.u32 	[%rd37], %r62;
	add.s32 	%r85, %r85, 1;
	add.s32 	%r77, %r77, 1;
	setp.ne.s32 	%p6, %r77, 0;
	@%p6 bra 	$L__BB1_3;
$L__BB1_11:
	add.s32 	%r63, %r5, -1;
	setp.lt.u32 	%p7, %r63, 3;
	@%p7 bra 	$L__BB1_42;
	add.s32 	%r64, %r1, %r5;
	sub.s32 	%r86, %r64, %r85;
	add.s64 	%rd8, %rd1, 8;
$L__BB1_13:
	setp.lt.u32 	%p8, %r96, %r3;
	@%p8 bra 	$L__BB1_15;
	add.s32 	%r91, %r97, 1;
	mul.wide.s32 	%rd38, %r97, 4;
	add.s64 	%rd56, %rd2, %rd38;
	bra.uni 	$L__BB1_20;
$L__BB1_15:
	setp.lt.s32 	%p9, %r97, %r4;
	@%p9 bra 	$L__BB1_17;
	add.s32 	%r28, %r96, 1;
	mul.wide.s32 	%rd39, %r96, 4;
	add.s64 	%rd56, %rd2, %rd39;
	mov.u32 	%r96, %r28;
	mov.u32 	%r91, %r97;
	bra.uni 	$L__BB1_20;
$L__BB1_17:
	mul.wide.s32 	%rd40, %r96, 4;
	add.s64 	%rd56, %rd2, %rd40;
	ld.global.u32 	%r65, [%rd56];
	mul.wide.s32 	%rd41, %r97, 4;
	add.s64 	%rd12, %rd2, %rd41;
	ld.global.u32 	%r66, [%rd12];
	setp.gt.s32 	%p10, %r65, %r66;
	@%p10 bra 	$L__BB1_19;
	add.s32 	%r96, %r96, 1;
	mov.u32 	%r91, %r97;
	bra.uni 	$L__BB1_20;
$L__BB1_19:
	add.s32 	%r91, %r97, 1;
	mov.u64 	%rd56, %rd12;
$L__BB1_20:
	mul.wide.s32 	%rd42, %r85, 4;
	add.s64 	%rd14, %rd8, %rd42;
	ld.global.u32 	%r67, [%rd56];
	st.global.u32 	[%rd14+-8], %r67;
	setp.lt.u32 	%p11, %r96, %r3;
	@%p11 bra 	$L__BB1_22;
	add.s32 	%r93, %r91, 1;
	mul.wide.s32 	%rd43, %r91, 4;
	add.s64 	%rd57, %rd2, %rd43;
	bra.uni 	$L__BB1_27;
$L__BB1_22:
	setp.lt.s32 	%p12, %r91, %r4;
	@%p12 bra 	$L__BB1_24;
	add.s32 	%r34, %r96, 1;
	mul.wide.s32 	%rd44, %r96, 4;
	add.s64 	%rd57, %rd2, %rd44;
	mov.u32 	%r96, %r34;
	mov.u32 	%r93, %r91;
	bra.uni 	$L__BB1_27;
$L__BB1_24:
	mul.wide.s32 	%rd45, %r96, 4;
	add.s64 	%rd57, %rd2, %rd45;
	ld.global.u32 	%r68, [%rd57];
	mul.wide.s32 	%rd46, %r91, 4;
	add.s64 	%rd18, %rd2, %rd46;
	ld.global.u32 	%r69, [%rd18];
	setp.gt.s32 	%p13, %r68, %r69;
	@%p13 bra 	$L__BB1_26;
	add.s32 	%r96, %r96, 1;
	mov.u32 	%r93, %r91;
	bra.uni 	$L__BB1_27;
$L__BB1_26:
	add.s32 	%r93, %r91, 1;
	mov.u64 	%rd57, %rd18;
$L__BB1_27:
	ld.global.u32 	%r70, [%rd57];
	st.global.u32 	[%rd14+-4], %r70;
	setp.lt.u32 	%p14, %r96, %r3;
	@%p14 bra 	$L__BB1_29;
	add.s32 	%r95, %r93, 1;
	mul.wide.s32 	%rd47, %r93, 4;
	add.s64 	%rd58, %rd2, %rd47;
	bra.uni 	$L__BB1_34;
$L__BB1_29:
	setp.lt.s32 	%p15, %r93, %r4;
	@%p15 bra 	$L__BB1_31;
	add.s32 	%r40, %r96, 1;
	mul.wide.s32 	%rd48, %r96, 4;
	add.s64 	%rd58, %rd2, %rd48;
	mov.u32 	%r96, %r40;
	mov.u32 	%r95, %r93;
	bra.uni 	$L__BB1_34;
$L__BB1_31:
	mul.wide.s32 	%rd49, %r96, 4;
	add.s64 	%rd58, %rd2, %rd49;
	ld.global.u32 	%r71, [%rd58];
	mul.wide.s32 	%rd50, %r93, 4;
	add.s64 	%rd23, %rd2, %rd50;
	ld.global.u32 	%r72, [%rd23];
	setp.gt.s32 	%p16, %r71, %r72;
	@%p16 bra 	$L__BB1_33;
	add.s32 	%r96, %r96, 1;
	mov.u32 	%r95, %r93;
	bra.uni 	$L__BB1_34;
$L__BB1_33:
	add.s32 	%r95, %r93, 1;
	mov.u64 	%rd58, %rd23;
$L__BB1_34:
	ld.global.u32 	%r73, [%rd58];
	st.global.u32 	[%rd14], %r73;
	setp.lt.u32 	%p17, %r96, %r3;
	@%p17 bra 	$L__BB1_36;
	add.s32 	%r97, %r95, 1;
	mul.wide.s32 	%rd51, %r95, 4;
	add.s64 	%rd59, %rd2, %rd51;
	bra.uni 	$L__BB1_41;
$L__BB1_36:
	setp.lt.s32 	%p18, %r95, %r4;
	@%p18 bra 	$L__BB1_38;
	add.s32 	%r46, %r96, 1;
	mul.wide.s32 	%rd52, %r96, 4;
	add.s64 	%rd59, %rd2, %rd52;
	mov.u32 	%r96, %r46;
	mov.u32 	%r97, %r95;
	bra.uni 	$L__BB1_41;
$L__BB1_38:
	mul.wide.s32 	%rd53, %r96, 4;
	add.s64 	%rd59, %rd2, %rd53;
	ld.global.u32 	%r74, [%rd59];
	mul.wide.s32 	%rd54, %r95, 4;
	add.s64 	%rd28, %rd2, %rd54;
	ld.global.u32 	%r75, [%rd28];
	setp.gt.s32 	%p19, %r74, %r75;
	@%p19 bra 	$L__BB1_40;
	add.s32 	%r96, %r96, 1;
	mov.u32 	%r97, %r95;
	bra.uni 	$L__BB1_41;
$L__BB1_40:
	add.s32 	%r97, %r95, 1;
	mov.u64 	%rd59, %rd28;
$L__BB1_41:
	ld.global.u32 	%r76, [%rd59];
	st.global.u32 	[%rd14+4], %r76;
	add.s32 	%r85, %r85, 4;
	add.s32 	%r86, %r86, -4;
	setp.ne.s32 	%p20, %r86, 0;
	@%p20 bra 	$L__BB1_13;
$L__BB1_42:
	ret;

}


// ===== COMPILED SASS (sm_100) =====

	.target	sm_100

	.elftype	@"ET_EXEC"


//--------------------- .note.nv.tkinfo           --------------------------
	.section	.note.nv.tkinfo,"",@"SHT_NOTE"
	.sectionflags	@"SHF_NOTE_NV_TKINFO"
	.tkinfo
        /*0018*/ 	.word	0x00000002
        /*0030*/ 	.string	""
        /*0030*/ 	.string	"ptxas"
        /*0030*/ 	.string	"Cuda compilation tools, release 13.0, V13.0.88"
        /*0030*/ 	.string	"Build cuda_13.0.r13.0/compiler.36424714_0"
        /*0030*/ 	.string	"-arch sm_100 -m 64 "



//--------------------- .note.nv.cuinfo           --------------------------
	.section	.note.nv.cuinfo,"",@"SHT_NOTE"
	.sectionflags	@"SHF_NOTE_NV_CUINFO"
        /*0018*/ 	.short	0x0002
        /*001a*/ 	.short	0x0064
        /*001c*/ 	.short	0x0082
	.zero		2


//--------------------- .nv.info                  --------------------------
	.section	.nv.info,"",@"SHT_CUDA_INFO"
	.align	4


	//----- nvinfo : EIATTR_REGCOUNT
	.align		4
        /*0000*/ 	.byte	0x04, 0x2f
        /*0002*/ 	.short	(.L_1 - .L_0)
	.align		4
.L_0:
        /*0004*/ 	.word	index@(_Z16D_bitonic_sort_KPi)
        /*0008*/ 	.word	0x00000014


	//----- nvinfo : EIATTR_FRAME_SIZE
	.align		4
.L_1:
        /*000c*/ 	.byte	0x04, 0x11
        /*000e*/ 	.short	(.L_3 - .L_2)
	.align		4
.L_2:
        /*0010*/ 	.word	index@(_Z16D_bitonic_sort_KPi)
        /*0014*/ 	.word	0x00000000


	//----- nvinfo : EIATTR_REGCOUNT
	.align		4
.L_3:
        /*0018*/ 	.byte	0x04, 0x2f
        /*001a*/ 	.short	(.L_5 - .L_4)
	.align		4
.L_4:
        /*001c*/ 	.word	index@(_Z16D_merge_blocks_KjjPiS_)
        /*0020*/ 	.word	0x00000015


	//----- nvinfo : EIATTR_FRAME_SIZE
	.align		4
.L_5:
        /*0024*/ 	.byte	0x04, 0x11
        /*0026*/ 	.short	(.L_7 - .L_6)
	.align		4
.L_6:
        /*0028*/ 	.word	index@(_Z16D_merge_blocks_KjjPiS_)
        /*002c*/ 	.word	0x00000000


	//----- nvinfo : EIATTR_MIN_STACK_SIZE
	.align		4
.L_7:
        /*0030*/ 	.byte	0x04, 0x12
        /*0032*/ 	.short	(.L_9 - .L_8)
	.align		4
.L_8:
        /*0034*/ 	.word	index@(_Z16D_merge_blocks_KjjPiS_)
        /*0038*/ 	.word	0x00000000


	//----- nvinfo : EIATTR_MIN_STACK_SIZE
	.align		4
.L_9:
        /*003c*/ 	.byte	0x04, 0x12
        /*003e*/ 	.short	(.L_11 - .L_10)
	.align		4
.L_10:
        /*0040*/ 	.word	index@(_Z16D_bitonic_sort_KPi)
        /*0044*/ 	.word	0x00000000
.L_11:


//--------------------- .nv.compat                --------------------------
	.section	.nv.compat,"",@"SHT_CUDA_COMPAT_INFO"
	.align	4
        /*0000*/ 	.byte	0x02, 0x09, 0x00, 0x00, 0x02, 0x02, 0x01, 0x00, 0x02, 0x05, 0x05, 0x00, 0x03, 0x07, 0x01, 0x01
        /*0010*/ 	.byte	0x02, 0x03, 0x00, 0x00, 0x02, 0x06, 0x01, 0x00, 0x04, 0x0b, 0x08, 0x00, 0x09, 0x00, 0x00, 0x00
        /*0020*/ 	.byte	0x00, 0x00, 0x00, 0x00


//--------------------- .nv.info._Z16D_merge_blocks_KjjPiS_ --------------------------
	.section	.nv.info._Z16D_merge_blocks_KjjPiS_,"",@"SHT_CUDA_INFO"
	.sectionflags	@""
	.align	4


	//----- nvinfo : EIATTR_CUDA_API_VERSION
	.align		4
        /*0000*/ 	.byte	0x04, 0x37
        /*0002*/ 	.short	(.L_13 - .L_12)
.L_12:
        /*0004*/ 	.word	0x00000082


	//----- nvinfo : EIATTR_KPARAM_INFO
	.align		4
.L_13:
        /*0008*/ 	.byte	0x04, 0x17
        /*000a*/ 	.short	(.L_15 - .L_14)
.L_14:
        /*000c*/ 	.word	0x00000000
        /*0010*/ 	.short	0x0003
        /*0012*/ 	.short	0x0010
        /*0014*/ 	.byte	0x00, 0xf5, 0x21, 0x00


	//----- nvinfo : EIATTR_KPARAM_INFO
	.align		4
.L_15:
        /*0018*/ 	.byte	0x04, 0x17
        /*001a*/ 	.short	(.L_17 - .L_16)
.L_16:
        /*001c*/ 	.word	0x00000000
        /*0020*/ 	.short	0x0002
        /*0022*/ 	.short	0x0008
        /*0024*/ 	.byte	0x00, 0xf5, 0x21, 0x00


	//----- nvinfo : EIATTR_KPARAM_INFO
	.align		4
.L_17:
        /*0028*/ 	.byte	0x04, 0x17
        /*002a*/ 	.short	(.L_19 - .L_18)
.L_18:
        /*002c*/ 	.word	0x00000000
        /*0030*/ 	.short	0x0001
        /*0032*/ 	.short	0x0004
        /*0034*/ 	.byte	0x00, 0xf0, 0x11, 0x00


	//----- nvinfo : EIATTR_KPARAM_INFO
	.align		4
.L_19:
        /*0038*/ 	.byte	0x04, 0x17
        /*003a*/ 	.short	(.L_21 - .L_20)
.L_20:
        /*003c*/ 	.word	0x00000000
        /*0040*/ 	.short	0x0000
        /*0042*/ 	.short	0x0000
        /*0044*/ 	.byte	0x00, 0xf0, 0x11, 0x00


	//----- nvinfo : EIATTR_SPARSE_MMA_MASK
	.align		4
.L_21:
        /*0048*/ 	.byte	0x03, 0x50
        /*004a*/ 	.short	0x0000


	//----- nvinfo : EIATTR_MAXREG_COUNT
	.align		4
        /*004c*/ 	.byte	0x03, 0x1b
        /*004e*/ 	.short	0x00ff


	//----- nvinfo : EIATTR_MERCURY_ISA_VERSION
	.align		4
        /*0050*/ 	.byte	0x03, 0x5f
        /*0052*/ 	.short	0x0101


	//----- nvinfo : EIATTR_VRC_CTA_INIT_COUNT
	.align		4
        /*0054*/ 	.byte	0x02, 0x4a
	.zero		1
	.zero		1


	//----- nvinfo : EIATTR_EXIT_INSTR_OFFSETS
	.align		4
        /*0058*/ 	.byte	0x04, 0x1c
        /*005a*/ 	.short	(.L_23 - .L_22)


	//   ....[0]....
.L_22:
        /*005c*/ 	.word	0x000000a0


	//   ....[1]....
        /*0060*/ 	.word	0x000003a0


	//   ....[2]....
        /*0064*/ 	.word	0x00000ab0


	//----- nvinfo : EIATTR_CRS_STACK_SIZE
	.align		4
.L_23:
        /*0068*/ 	.byte	0x04, 0x1e
        /*006a*/ 	.short	(.L_25 - .L_24)
.L_24:
        /*006c*/ 	.word	0x00000000


	//----- nvinfo : EIATTR_CBANK_PARAM_SIZE
	.align		4
.L_25:
        /*0070*/ 	.byte	0x03, 0x19
        /*0072*/ 	.short	0x0018


	//----- nvinfo : EIATTR_PARAM_CBANK
	.align		4
        /*0074*/ 	.byte	0x04, 0x0a
        /*0076*/ 	.short	(.L_27 - .L_26)
	.align		4
.L_26:
        /*0078*/ 	.word	index@(.nv.constant0._Z16D_merge_blocks_KjjPiS_)
        /*007c*/ 	.short	0x0380
        /*007e*/ 	.short	0x0018


	//----- nvinfo : EIATTR_SW_WAR
	.align		4
.L_27:
        /*0080*/ 	.byte	0x04, 0x36
        /*0082*/ 	.short	(.L_29 - .L_28)
.L_28:
        /*0084*/ 	.word	0x00000008
.L_29:


//--------------------- .nv.info._Z16D_bitonic_sort_KPi --------------------------
	.section	.nv.info._Z16D_bitonic_sort_KPi,"",@"SHT_CUDA_INFO"
	.sectionflags	@""
	.align	4


	//----- nvinfo : EIATTR_CUDA_API_VERSION
	.align		4
        /*0000*/ 	.byte	0x04, 0x37
        /*0002*/ 	.short	(.L_31 - .L_30)
.L_30:
        /*0004*/ 	.word	0x00000082


	//----- nvinfo : EIATTR_KPARAM_INFO
	.align		4
.L_31:
        /*0008*/ 	.byte	0x04, 0x17
        /*000a*/ 	.short	(.L_33 - .L_32)
.L_32:
        /*000c*/ 	.word	0x00000000
        /*0010*/ 	.short	0x0000
        /*0012*/ 	.short	0x0000
        /*0014*/ 	.byte	0x00, 0xf5, 0x21, 0x00


	//----- nvinfo : EIATTR_SPARSE_MMA_MASK
	.align		4
.L_33:
        /*0018*/ 	.byte	0x03, 0x50
        /*001a*/ 	.short	0x0000


	//----- nvinfo : EIATTR_MAXREG_COUNT
	.align		4
        /*001c*/ 	.byte	0x03, 0x1b
        /*001e*/ 	.short	0x00ff


	//----- nvinfo : EIATTR_NUM_BARRIERS
	.align		4
        /*0020*/ 	.byte	0x02, 0x4c
        /*0022*/ 	.byte	0x01
	.zero		1


	//----- nvinfo : EIATTR_MERCURY_ISA_VERSION
	.align		4
        /*0024*/ 	.byte	0x03, 0x5f
        /*0026*/ 	.short	0x0101


	//----- nvinfo : EIATTR_VRC_CTA_INIT_COUNT
	.align		4
        /*0028*/ 	.byte	0x02, 0x4a
	.zero		1
	.zero		1


	//----- nvinfo : EIATTR_EXIT_INSTR_OFFSETS
	.align		4
        /*002c*/ 	.byte	0x04, 0x1c
        /*002e*/ 	.short	(.L_35 - .L_34)


	//   ....[0]....
.L_34:
        /*0030*/ 	.word	0x00000030


	//   ....[1]....
        /*0034*/ 	.word	0x00000340


	//----- nvinfo : EIATTR_CRS_STACK_SIZE
	.align		4
.L_35:
        /*0038*/ 	.byte	0x04, 0x1e
        /*003a*/ 	.short	(.L_37 - .L_36)
.L_36:
        /*003c*/ 	.word	0x00000000


	//----- nvinfo : EIATTR_CBANK_PARAM_SIZE
	.align		4
.L_37:
        /*0040*/ 	.byte	0x03, 0x19
        /*0042*/ 	.short	0x0008


	//----- nvinfo : EIATTR_PARAM_CBANK
	.align		4
        /*0044*/ 	.byte	0x04, 0x0a
        /*0046*/ 	.short	(.L_39 - .L_38)
	.align		4
.L_38:
        /*0048*/ 	.word	index@(.nv.constant0._Z16D_bitonic_sort_KPi)
        /*004c*/ 	.short	0x0380
        /*004e*/ 	.short	0x0008


	//----- nvinfo : EIATTR_SW_WAR
	.align		4
.L_39:
        /*0050*/ 	.byte	0x04, 0x36
        /*0052*/ 	.short	(.L_41 - .L_40)
.L_40:
        /*0054*/ 	.word	0x00000008
.L_41:


//--------------------- .nv.callgraph             --------------------------
	.section	.nv.callgraph,"",@"SHT_CUDA_CALLGRAPH"
	.align	4
	.sectionentsize	8
	.align		4
        /*0000*/ 	.word	0x00000000
	.align		4
        /*0004*/ 	.word	0xffffffff
	.align		4
        /*0008*/ 	.word	0x00000000
	.align		4
        /*000c*/ 	.word	0xfffffffe
	.align		4
        /*0010*/ 	.word	0x00000000
	.align		4
        /*0014*/ 	.word	0xfffffffd
	.align		4
        /*0018*/ 	.word	0x00000000
	.align		4
        /*001c*/ 	.word	0xfffffffc


//--------------------- .text._Z16D_merge_blocks_KjjPiS_ --------------------------
	.section	.text._Z16D_merge_blocks_KjjPiS_,"ax",@progbits
	.align	128
        .global         _Z16D_merge_blocks_KjjPiS_
        .type           _Z16D_merge_blocks_KjjPiS_,@function
        .size           _Z16D_merge_blocks_KjjPiS_,(.L_x_21 - _Z16D_merge_blocks_KjjPiS_)
        .other          _Z16D_merge_blocks_KjjPiS_,@"STO_CUDA_ENTRY STV_DEFAULT"
_Z16D_merge_blocks_KjjPiS_:
.text._Z16D_merge_blocks_KjjPiS_:
[----:B------:R-:W-:Y:S01]  /*0000*/  LDC R1, c[0x0][0x37c] ;  /* 0x0000df00ff017b82 */ /* 0x000fe20000000800 */
[----:B------:R-:W0:Y:S07]  /*0010*/  S2R R3, SR_TID.X ;  /* 0x0000000000037919 */ /* 0x000e2e0000002100 */
[----:B------:R-:W1:Y:S02]  /*0020*/  LDC.64 R12, c[0x0][0x380] ;  /* 0x0000e000ff0c7b82 */ /* 0x000e640000000a00 */
[----:B-1----:R-:W-:Y:S01]  /*0030*/  VIADD R0, R12, 0x1 ;  /* 0x000000010c007836 */ /* 0x002fe20000000000 */
[----:B------:R-:W-:-:S04]  /*0040*/  SHF.L.U32 R12, R13, R12, RZ ;  /* 0x0000000c0d0c7219 */ /* 0x000fc800000006ff */
[----:B0-----:R-:W-:-:S05]  /*0050*/  SHF.L.U32 R0, R3, R0, RZ ;  /* 0x0000000003007219 */ /* 0x001fca00000006ff */
[----:B------:R-:W-:-:S05]  /*0060*/  IMAD R11, R0, R13, RZ ;  /* 0x0000000d000b7224 */ /* 0x000fca00078e02ff */
[----:B------:R-:W-:-:S05]  /*0070*/  IADD3 R0, PT, PT, R11, R12, RZ ;  /* 0x0000000c0b007210 */ /* 0x000fca0007ffe0ff */
[----:B------:R-:W-:-:S05]  /*0080*/  IMAD.IADD R2, R12, 0x1, R0 ;  /* 0x000000010c027824 */ /* 0x000fca00078e0200 */
[----:B------:R-:W-:-:S13]  /*0090*/  ISETP.GE.AND P0, PT, R11, R2, PT ;  /* 0x000000020b00720c */ /* 0x000fda0003f06270 */
[----:B------:R-:W-:Y:S05]  /*00a0*/  @P0 EXIT ;  /* 0x000000000000094d */ /* 0x000fea0003800000 */
[----:B------:R-:W-:Y:S01]  /*00b0*/  SHF.L.U32 R10, R12, 0x1, RZ ;  /* 0x000000010c0a7819 */ /* 0x000fe200000006ff */
[----:B------:R-:W0:Y:S01]  /*00c0*/  LDCU.64 UR6, c[0x0][0x358] ;  /* 0x00006b00ff0677ac */ /* 0x000e220008000a00 */
[----:B------:R-:W-:Y:S01]  /*00d0*/  IMAD.MOV.U32 R5, RZ, RZ, R0 ;  /* 0x000000ffff057224 */ /* 0x000fe200078e0000 */
[----:B------:R-:W-:Y:S01]  /*00e0*/  MOV R3, R11 ;  /* 0x0000000b00037202 */ /* 0x000fe20000000f00 */
[----:B------:R-:W-:Y:S01]  /*00f0*/  IMAD.MOV.U32 R4, RZ, RZ, R11 ;  /* 0x000000ffff047224 */ /* 0x000fe200078e000b */
[----:B------:R-:W-:-:S13]  /*0100*/  LOP3.LUT P0, RZ, R10, 0x2, RZ, 0xc0, !PT ;  /* 0x000000020aff7812 */ /* 0x000fda000780c0ff */
[----:B------:R-:W-:Y:S05]  /*0110*/  @!P0 BRA `(.L_x_0) ;  /* 0x0000000000988947 */ /* 0x000fea0003800000 */
[----:B------:R-:W1:Y:S01]  /*0120*/  LDC.64 R6, c[0x0][0x388] ;  /* 0x0000e200ff067b82 */ /* 0x000e620000000a00 */
[----:B------:R-:W-:Y:S01]  /*0130*/  SHF.L.U32 R12, R12, 0x1, RZ ;  /* 0x000000010c0c7819 */ /* 0x000fe200000006ff */
[----:B------:R-:W-:Y:S01]  /*0140*/  IMAD.MOV.U32 R5, RZ, RZ, R0 ;  /* 0x000000ffff057224 */ /* 0x000fe200078e0000 */
[----:B------:R-:W-:Y:S01]  /*0150*/  MOV R3, R11 ;  /* 0x0000000b00037202 */ /* 0x000fe20000000f00 */
[----:B------:R-:W-:Y:S01]  /*0160*/  IMAD.MOV.U32 R4, RZ, RZ, R11 ;  /* 0x000000ffff047224 */ /* 0x000fe200078e000b */
[----:B------:R-:W-:-:S03]  /*0170*/  LOP3.LUT R12, R12, 0x2, RZ, 0xe2, !PT ;  /* 0x000000020c0c7812 */ /* 0x000fc600078ee2ff */
[----:B------:R-:W2:Y:S01]  /*0180*/  LDC.64 R8, c[0x0][0x390] ;  /* 0x0000e400ff087b82 */ /* 0x000ea20000000a00 */
[----:B------:R-:W-:-:S07]  /*0190*/  IADD3 R16, PT, PT, -R12, RZ, RZ ;  /* 0x000000ff0c107210 */ /* 0x000fce0007ffe1ff */
.L_x_3:
[----:B------:R-:W-:Y:S01]  /*01a0*/  ISETP.GE.U32.AND P0, PT, R3, R0, PT ;  /* 0x000000000300720c */ /* 0x000fe20003f06070 */
[----:B------:R-:W-:-:S12]  /*01b0*/  BSSY.RECONVERGENT B0, `(.L_x_1) ;  /* 0x0000015000007945 */ /* 0x000fd80003800200 */
[----:B---3--:R-:W3:Y:S01]  /*01c0*/  @P0 LDC.64 R12, c[0x0][0x388] ;  /* 0x0000e200ff0c0b82 */ /* 0x008ee20000000a00 */
[C---:B------:R-:W-:Y:S02]  /*01d0*/  @P0 VIADD R14, R5.reuse, 0x1 ;  /* 0x00000001050e0836 */ /* 0x040fe40000000000 */
[----:B---3--:R-:W-:-:S03]  /*01e0*/  @P0 IMAD.WIDE R12, R5, 0x4, R12 ;  /* 0x00000004050c0825 */ /* 0x008fc600078e020c */
[----:B------:R-:W-:Y:S01]  /*01f0*/  @P0 MOV R5, R14 ;  /* 0x0000000e00050202 */ /* 0x000fe20000000f00 */
[----:B------:R-:W-:Y:S06]  /*0200*/  @P0 BRA `(.L_x_2) ;  /* 0x00000000003c0947 */ /* 0x000fec0003800000 */
[----:B------:R-:W-:-:S13]  /*0210*/  ISETP.GE.AND P0, PT, R5, R2, PT ;  /* 0x000000020500720c */ /* 0x000fda0003f06270 */
[----:B------:R-:W3:Y:S01]  /*0220*/  @P0 LDC.64 R12, c[0x0][0x388] ;  /* 0x0000e200ff0c0b82 */ /* 0x000ee20000000a00 */
[C---:B------:R-:W-:Y:S02]  /*0230*/  @P0 VIADD R14, R3.reuse, 0x1 ;  /* 0x00000001030e0836 */ /* 0x040fe40000000000 */
[----:B---3--:R-:W-:-:S03]  /*0240*/  @P0 IMAD.WIDE R12, R3, 0x4, R12 ;  /* 0x00000004030c0825 */ /* 0x008fc600078e020c */
[----:B------:R-:W-:Y:S01]  /*0250*/  @P0 MOV R3, R14 ;  /* 0x0000000e00030202 */ /* 0x000fe20000000f00 */
[----:B------:R-:W-:Y:S06]  /*0260*/  @P0 BRA `(.L_x_2) ;  /* 0x0000000000240947 */ /* 0x000fec0003800000 */
[----:B-1----:R-:W-:-:S04]  /*0270*/  IMAD.WIDE R12, R3, 0x4, R6 ;  /* 0x00000004030c7825 */ /* 0x002fc800078e0206 */
[----:B------:R-:W-:Y:S01]  /*0280*/  IMAD.WIDE R14, R5, 0x4, R6 ;  /* 0x00000004050e7825 */ /* 0x000fe200078e0206 */
[----:B0-----:R-:W3:Y:S04]  /*0290*/  LDG.E R17, desc[UR6][R12.64] ;  /* 0x000000060c117981 */ /* 0x001ee8000c1e1900 */
[----:B------:R-:W3:Y:S02]  /*02a0*/  LDG.E R18, desc[UR6][R14.64] ;  /* 0x000000060e127981 */ /* 0x000ee4000c1e1900 */
[----:B---3--:R-:W-:-:S13]  /*02b0*/  ISETP.GT.AND P0, PT, R17, R18, PT ;  /* 0x000000121100720c */ /* 0x008fda0003f04270 */
[----:B------:R-:W-:Y:S01]  /*02c0*/  @P0 IMAD.MOV.U32 R12, RZ, RZ, R14 ;  /* 0x000000ffff0c0224 */ /* 0x000fe200078e000e */
[----:B------:R-:W-:Y:S01]  /*02d0*/  @P0 MOV R13, R15 ;  /* 0x0000000f000d0202 */ /* 0x000fe20000000f00 */
[----:B------:R-:W-:Y:S01]  /*02e0*/  @!P0 VIADD R3, R3, 0x1 ;  /* 0x0000000103038836 */ /* 0x000fe20000000000 */
[----:B------:R-:W-:-:S07]  /*02f0*/  @P0 IADD3 R5, PT, PT, R5, 0x1, RZ ;  /* 0x0000000105050810 */ /* 0x000fce0007ffe0ff */
.L_x_2:
[----:B0-----:R-:W-:Y:S05]  /*0300*/  BSYNC.RECONVERGENT B0 ;  /* 0x0000000000007941 */ /* 0x001fea0003800200 */
.L_x_1:
[----:B------:R-:W3:Y:S01]  /*0310*/  LDG.E R13, desc[UR6][R12.64] ;  /* 0x000000060c0d7981 */ /* 0x000ee2000c1e1900 */
[C---:B--2---:R-:W-:Y:S01]  /*0320*/  IMAD.WIDE R14, R4.reuse, 0x4, R8 ;  /* 0x00000004040e7825 */ /* 0x044fe200078e0208 */
[----:B------:R-:W-:-:S03]  /*0330*/  IADD3 R4, PT, PT, R4, 0x1, RZ ;  /* 0x0000000104047810 */ /* 0x000fc60007ffe0ff */
[----:B------:R-:W-:-:S05]  /*0340*/  VIADD R16, R16, 0x1 ;  /* 0x0000000110107836 */ /* 0x000fca0000000000 */
[----:B------:R-:W-:Y:S01]  /*0350*/  ISETP.NE.AND P0, PT, R16, RZ, PT ;  /* 0x000000ff1000720c */ /* 0x000fe20003f05270 */
[----:B---3--:R3:W-:-:S12]  /*0360*/  STG.E desc[UR6][R14.64], R13 ;  /* 0x0000000d0e007986 */ /* 0x0087d8000c101906 */
[----:B------:R-:W-:Y:S05]  /*0370*/  @P0 BRA `(.L_x_3) ;  /* 0xfffffffc00880947 */ /* 0x000fea000383ffff */
.L_x_0:
[----:B-1----:R-:W-:-:S05]  /*0380*/  VIADD R6, R10, 0xffffffff ;  /* 0xffffffff0a067836 */ /* 0x002fca0000000000 */
[----:B------:R-:W-:-:S13]  /*0390*/  ISETP.GE.U32.AND P0, PT, R6, 0x3, PT ;  /* 0x000000030600780c */ /* 0x000fda0003f06070 */
[----:B0-----:R-:W-:Y:S05]  /*03a0*/  @!P0 EXIT ;  /* 0x000000000000894d */ /* 0x001fea0003800000 */
[----:B------:R-:W0:Y:S01]  /*03b0*/  LDCU.64 UR4, c[0x0][0x390] ;  /* 0x00007200ff0477ac */ /* 0x000e220008000a00 */
[----:B------:R-:W-:Y:S01]  /*03c0*/  IADD3 R10, PT, PT, -R4, R11, R10 ;  /* 0x0000000b040a7210 */ /* 0x000fe20007ffe10a */
[----:B------:R-:W1:Y:S01]  /*03d0*/  LDCU.64 UR8, c[0x0][0x388] ;  /* 0x00007100ff0877ac */ /* 0x000e620008000a00 */
[----:B0-----:R-:W-:-:S04]  /*03e0*/  UIADD3 UR4, UP0, UPT, UR4, 0x8, URZ ;  /* 0x0000000804047890 */ /* 0x001fc8000ff1e0ff */
[----:B-1----:R-:W-:-:S12]  /*03f0*/  UIADD3.X UR5, UPT, UPT, URZ, UR5, URZ, UP0, !UPT ;  /* 0x00000005ff057290 */ /* 0x002fd800087fe4ff */
.L_x_12:
[----:B------:R-:W-:Y:S01]  /*0400*/  ISETP.GE.U32.AND P0, PT, R3, R0, PT ;  /* 0x000000000300720c */ /* 0x000fe20003f06070 */
[----:B------:R-:W-:-:S12]  /*0410*/  BSSY.RECONVERGENT B0, `(.L_x_4) ;  /* 0x0000018000007945 */ /* 0x000fd80003800200 */
[----:B------:R-:W3:Y:S01]  /*0420*/  @P0 LDC.64 R6, c[0x0][0x388] ;  /* 0x0000e200ff060b82 */ /* 0x000ee20000000a00 */
[C---:B------:R-:W-:Y:S01]  /*0430*/  @P0 IADD3 R11, PT, PT, R5.reuse, 0x1, RZ ;  /* 0x00000001050b0810 */ /* 0x040fe20007ffe0ff */
[----:B0--3--:R-:W-:Y:S01]  /*0440*/  @P0 IMAD.WIDE R12, R5, 0x4, R6 ;  /* 0x00000004050c0825 */ /* 0x009fe200078e0206 */
[----:B-1----:R-:W-:Y:S06]  /*0450*/  @P0 BRA `(.L_x_5) ;  /* 0x00000000004c0947 */ /* 0x002fec0003800000 */
[----:B------:R-:W-:-:S13]  /*0460*/  ISETP.GE.AND P0, PT, R5, R2, PT ;  /* 0x000000020500720c */ /* 0x000fda0003f06270 */
[----:B------:R-:W0:Y:S01]  /*0470*/  @P0 LDC.64 R6, c[0x0][0x388] ;  /* 0x0000e200ff060b82 */ /* 0x000e220000000a00 */
[C---:B------:R-:W-:Y:S01]  /*0480*/  @P0 VIADD R8, R3.reuse, 0x1 ;  /* 0x0000000103080836 */ /* 0x040fe20000000000 */
[----:B------:R-:W-:Y:S01]  /*0490*/  @P0 MOV R11, R5 ;  /* 0x00000005000b0202 */ /* 0x000fe20000000f00 */
[----:B0-----:R-:W-:-:S04]  /*04a0*/  @P0 IMAD.WIDE R12, R3, 0x4, R6 ;  /* 0x00000004030c0825 */ /* 0x001fc800078e0206 */
[----:B------:R-:W-:Y:S01]  /*04b0*/  @P0 IMAD.MOV.U32 R3, RZ, RZ, R8 ;  /* 0x000000ffff030224 */ /* 0x000fe200078e0008 */
[----:B------:R-:W-:Y:S06]  /*04c0*/  @P0 BRA `(.L_x_5) ;  /* 0x0000000000300947 */ /* 0x000fec0003800000 */
[----:B------:R-:W-:Y:S01]  /*04d0*/  MOV R6, UR8 ;  /* 0x0000000800067c02 */ /* 0x000fe20008000f00 */
[----:B------:R-:W-:-:S04]  /*04e0*/  IMAD.U32 R7, RZ, RZ, UR9 ;  /* 0x00000009ff077e24 */ /* 0x000fc8000f8e00ff */
[----:B------:R-:W-:-:S04]  /*04f0*/  IMAD.WIDE R12, R3, 0x4, R6 ;  /* 0x00000004030c7825 */ /* 0x000fc800078e0206 */
[----:B------:R-:W-:Y:S01]  /*0500*/  IMAD.WIDE R8, R5, 0x4, R6 ;  /* 0x0000000405087825 */ /* 0x000fe200078e0206 */
[----:B------:R-:W2:Y:S04]  /*0510*/  LDG.E R11, desc[UR6][R12.64] ;  /* 0x000000060c0b7981 */ /* 0x000ea8000c1e1900 */
[----:B------:R-:W2:Y:S02]  /*0520*/  LDG.E R14, desc[UR6][R8.64] ;  /* 0x00000006080e7981 */ /* 0x000ea4000c1e1900 */
[----:B--2---:R-:W-:-:S13]  /*0530*/  ISETP.GT.AND P0, PT, R11, R14, PT ;  /* 0x0000000e0b00720c */ /* 0x004fda0003f04270 */
[----:B------:R-:W-:Y:S01]  /*0540*/  @!P0 MOV R11, R5 ;  /* 0x00000005000b8202 */ /* 0x000fe20000000f00 */
[----:B------:R-:W-:Y:S01]  /*0550*/  @P0 IMAD.MOV.U32 R12, RZ, RZ, R8 ;  /* 0x000000ffff0c0224 */ /* 0x000fe200078e0008 */
[----:B------:R-:W-:Y:S01]  /*0560*/  @P0 MOV R13, R9 ;  /* 0x00000009000d0202 */ /* 0x000fe20000000f00 */
[----:B------:R-:W-:Y:S01]  /*0570*/  @!P0 VIADD R3, R3, 0x1 ;  /* 0x0000000103038836 */ /* 0x000fe20000000000 */
[----:B------:R-:W-:-:S07]  /*0580*/  @P0 IADD3 R11, PT, PT, R5, 0x1, RZ ;  /* 0x00000001050b0810 */ /* 0x000fce0007ffe0ff */
.L_x_5:
[----:B------:R-:W-:Y:S05]  /*0590*/  BSYNC.RECONVERGENT B0 ;  /* 0x0000000000007941 */ /* 0x000fea0003800200 */
.L_x_4:
[----:B------:R-:W2:Y:S01]  /*05a0*/  LDG.E R13, desc[UR6][R12.64] ;  /* 0x000000060c0d7981 */ /* 0x000ea2000c1e1900 */
[----:B------:R-:W-:Y:S01]  /*05b0*/  MOV R9, UR5 ;  /* 0x0000000500097c02 */ /* 0x000fe20008000f00 */
[----:B------:R-:W-:Y:S01]  /*05c0*/  IMAD.U32 R8, RZ, RZ, UR4 ;  /* 0x00000004ff087e24 */ /* 0x000fe2000f8e00ff */
[----:B------:R-:W-:Y:S01]  /*05d0*/  ISETP.GE.U32.AND P0, PT, R3, R0, PT ;  /* 0x000000000300720c */ /* 0x000fe20003f06070 */
[----:B------:R-:W-:Y:S02]  /*05e0*/  BSSY.RECONVERGENT B0, `(.L_x_6) ;  /* 0x0000016000007945 */ /* 0x000fe40003800200 */
[----:B------:R-:W-:-:S10]  /*05f0*/  IMAD.WIDE R8, R4, 0x4, R8 ;  /* 0x0000000404087825 */ /* 0x000fd400078e0208 */
[C---:B------:R-:W-:Y:S02]  /*0600*/  @P0 VIADD R5, R11.reuse, 0x1 ;  /* 0x000000010b050836 */ /* 0x040fe40000000000 */
[----:B------:R-:W-:Y:S01]  /*0610*/  @P0 IMAD.WIDE R14, R11, 0x4, R6 ;  /* 0x000000040b0e0825 */ /* 0x000fe200078e0206 */
[----:B--2---:R0:W-:Y:S01]  /*0620*/  STG.E desc[UR6][R8.64+-0x8], R13 ;  /* 0xfffff80d08007986 */ /* 0x0041e2000c101906 */
[----:B------:R-:W-:Y:S05]  /*0630*/  @P0 BRA `(.L_x_7) ;  /* 0x0000000000400947 */ /* 0x000fea0003800000 */
[----:B------:R-:W-:-:S13]  /*0640*/  ISETP.GE.AND P0, PT, R11, R2, PT ;  /* 0x000000020b00720c */ /* 0x000fda0003f06270 */
[C---:B------:R-:W-:Y:S01]  /*0650*/  @P0 IADD3 R12, PT, PT, R3.reuse, 0x1, RZ ;  /* 0x00000001030c0810 */ /* 0x040fe20007ffe0ff */
[----:B------:R-:W-:-:S03]  /*0660*/  @P0 IMAD.WIDE R14, R3, 0x4, R6 ;  /* 0x00000004030e0825 */ /* 0x000fc600078e0206 */
[----:B------:R-:W-:Y:S01]  /*0670*/  @P0 MOV R3, R12 ;  /* 0x0000000c00030202 */ /* 0x000fe20000000f00 */
[----:B------:R-:W-:Y:S01]  /*0680*/  @P0 IMAD.MOV.U32 R5, RZ, RZ, R11 ;  /* 0x000000ffff050224 */ /* 0x000fe200078e000b */
[----:B------:R-:W-:Y:S06]  /*0690*/  @P0 BRA `(.L_x_7) ;  /* 0x0000000000280947 */ /* 0x000fec0003800000 */
[----:B------:R-:W-:-:S04]  /*06a0*/  IMAD.WIDE R14, R3, 0x4, R6 ;  /* 0x00000004030e7825 */ /* 0x000fc800078e0206 */
[----:B0-----:R-:W-:Y:S01]  /*06b0*/  IMAD.WIDE R12, R11, 0x4, R6 ;  /* 0x000000040b0c7825 */ /* 0x001fe200078e0206 */
[----:B------:R-:W2:Y:S04]  /*06c0*/  LDG.E R5, desc[UR6][R14.64] ;  /* 0x000000060e057981 */ /* 0x000ea8000c1e1900 */
[----:B------:R-:W2:Y:S02]  /*06d0*/  LDG.E R16, desc[UR6][R12.64] ;  /* 0x000000060c107981 */ /* 0x000ea4000c1e1900 */
[----:B--2---:R-:W-:-:S13]  /*06e0*/  ISETP.GT.AND P0, PT, R5, R16, PT ;  /* 0x000000100500720c */ /* 0x004fda0003f04270 */
[----:B------:R-:W-:Y:S01]  /*06f0*/  @!P0 IMAD.MOV.U32 R5, RZ, RZ, R11 ;  /* 0x000000ffff058224 */ /* 0x000fe200078e000b */
[----:B------:R-:W-:Y:S01]  /*0700*/  @P0 MOV R14, R12 ;  /* 0x0000000c000e0202 */ /* 0x000fe20000000f00 */
[----:B------:R-:W-:Y:S01]  /*0710*/  @P0 IMAD.MOV.U32 R15, RZ, RZ, R13 ;  /* 0x000000ffff0f0224 */ /* 0x000fe200078e000d */
[----:B------:R-:W-:Y:S01]  /*0720*/  @!P0 IADD3 R3, PT, PT, R3, 0x1, RZ ;  /* 0x0000000103038810 */ /* 0x000fe20007ffe0ff */
[----:B------:R-:W-:-:S07]  /*0730*/  @P0 VIADD R5, R11, 0x1 ;  /* 0x000000010b050836 */ /* 0x000fce0000000000 */
.L_x_7:
[----:B------:R-:W-:Y:S05]  /*0740*/  BSYNC.RECONVERGENT B0 ;  /* 0x0000000000007941 */ /* 0x000fea0003800200 */
.L_x_6:
[----:B------:R-:W2:Y:S01]  /*0750*/  LDG.E R15, desc[UR6][R14.64] ;  /* 0x000000060e0f7981 */ /* 0x000ea2000c1e1900 */
[----:B------:R-:W-:Y:S01]  /*0760*/  ISETP.GE.U32.AND P0, PT, R3, R0, PT ;  /* 0x000000000300720c */ /* 0x000fe20003f06070 */
[----:B------:R-:W-:-:S12]  /*0770*/  BSSY.RECONVERGENT B0, `(.L_x_8) ;  /* 0x0000015000007945 */ /* 0x000fd80003800200 */
[C---:B------:R-:W-:Y:S01]  /*0780*/  @P0 IADD3 R11, PT, PT, R5.reuse, 0x1, RZ ;  /* 0x00000001050b0810 */ /* 0x040fe20007ffe0ff */
[----:B0-----:R-:W-:Y:S01]  /*0790*/  @P0 IMAD.WIDE R12, R5, 0x4, R6 ;  /* 0x00000004050c0825 */ /* 0x001fe200078e0206 */
[----:B--2---:R0:W-:Y:S01]  /*07a0*/  STG.E desc[UR6][R8.64+-0x4], R15 ;  /* 0xfffffc0f08007986 */ /* 0x0041e2000c101906 */
[----:B------:R-:W-:Y:S05]  /*07b0*/  @P0 BRA `(.L_x_9) ;  /* 0x0000000000400947 */ /* 0x000fea0003800000 */
[----:B------:R-:W-:-:S13]  /*07c0*/  ISETP.GE.AND P0, PT, R5, R2, PT ;  /* 0x000000020500720c */ /* 0x000fda0003f06270 */
[C---:B------:R-:W-:Y:S01]  /*07d0*/  @P0 VIADD R14, R3.reuse, 0x1 ;  /* 0x00000001030e0836 */ /* 0x040fe20000000000 */
[----:B------:R-:W-:Y:S01]  /*07e0*/  @P0 MOV R11, R5 ;  /* 0x00000005000b0202 */ /* 0x000fe20000000f00 */
[----:B------:R-:W-:-:S04]  /*07f0*/  @P0 IMAD.WIDE R12, R3, 0x4, R6 ;  /* 0x00000004030c0825 */ /* 0x000fc800078e0206 */
[----:B------:R-:W-:Y:S01]  /*0800*/  @P0 IMAD.MOV.U32 R3, RZ, RZ, R14 ;  /* 0x000000ffff030224 */ /* 0x000fe200078e000e */
[----:B------:R-:W-:Y:S06]  /*0810*/  @P0 BRA `(.L_x_9) ;  /* 0x0000000000280947 */ /* 0x000fec0003800000 */
[----:B------:R-:W-:-:S04]  /*0820*/  IMAD.WIDE R12, R3, 0x4, R6 ;  /* 0x00000004030c7825 */ /* 0x000fc800078e0206 */
[----:B0-----:R-:W-:Y:S01]  /*0830*/  IMAD.WIDE R14, R5, 0x4, R6 ;  /* 0x00000004050e7825 */ /* 0x001fe200078e0206 */
        /* <DEDUP_REMOVED lines=8> */
.L_x_9:
[----:B------:R-:W-:Y:S05]  /*08c0*/  BSYNC.RECONVERGENT B0 ;  /* 0x0000000000007941 */ /* 0x000fea0003800200 */
.L_x_8:
[----:B------:R-:W2:Y:S01]  /*08d0*/  LDG.E R13, desc[UR6][R12.64] ;  /* 0x000000060c0d7981 */ /* 0x000ea2000c1e1900 */
[----:B------:R-:W-:Y:S01]  /*08e0*/  ISETP.GE.U32.AND P1, PT, R3, R0, PT ;  /* 0x000000000300720c */ /* 0x000fe20003f26070 */
[----:B------:R-:W-:Y:S01]  /*08f0*/  VIADD R10, R10, 0xfffffffc ;  /* 0xfffffffc0a0a7836 */ /* 0x000fe20000000000 */
[----:B------:R-:W-:Y:S04]  /*0900*/  BSSY.RECONVERGENT B0, `(.L_x_10) ;  /* 0x0000016000007945 */ /* 0x000fe80003800200 */
[----:B------:R-:W-:-:S07]  /*0910*/  ISETP.NE.AND P0, PT, R10, RZ, PT ;  /* 0x000000ff0a00720c */ /* 0x000fce0003f05270 */
        /* <DEDUP_REMOVED lines=20> */
.L_x_11:
[----:B------:R-:W-:Y:S05]  /*0a60*/  BSYNC.RECONVERGENT B0 ;  /* 0x0000000000007941 */ /* 0x000fea0003800200 */
.L_x_10:
[----:B------:R-:W2:Y:S01]  /*0a70*/  LDG.E R15, desc[UR6][R14.64] ;  /* 0x000000060e0f7981 */ /* 0x000ea2000c1e1900 */
[----:B------:R-:W-:-:S03]  /*0a80*/  VIADD R4, R4, 0x4 ;  /* 0x0000000404047836 */ /* 0x000fc60000000000 */
[----:B--2---:R1:W-:Y:S01]  /*0a90*/  STG.E desc[UR6][R8.64+0x4], R15 ;  /* 0x0000040f08007986 */ /* 0x0043e2000c101906 */
[----:B------:R-:W-:Y:S05]  /*0aa0*/  @P0 BRA `(.L_x_12) ;  /* 0xfffffff800540947 */ /* 0x000fea000383ffff */
[----:B------:R-:W-:Y:S05]  /*0ab0*/  EXIT ;  /* 0x000000000000794d */ /* 0x000fea0003800000 */
.L_x_13:
[----:B------:R-:W-:-:S00]  /*0ac0*/  BRA `(.L_x_13) ;  /* 0xfffffffc00fc7947 */ /* 0x000fc0000383ffff */
[----:B------:R-:W-:-:S00]  /*0ad0*/  NOP ;  /* 0x0000000000007918 */ /* 0x000fc00000000000 */
        /* <DEDUP_REMOVED lines=10> */
.L_x_21:


//--------------------- .text._Z16D_bitonic_sort_KPi --------------------------
	.section	.text._Z16D_bitonic_sort_KPi,"ax",@progbits
	.align	128
        .global         _Z16D_bitonic_sort_KPi
        .type           _Z16D_bitonic_sort_KPi,@function
        .size           _Z16D_bitonic_sort_KPi,(.L_x_22 - _Z16D_bitonic_sort_KPi)
        .other          _Z16D_bitonic_sort_KPi,@"STO_CUDA_ENTRY STV_DEFAULT"
_Z16D_bitonic_sort_KPi:
.text._Z16D_bitonic_sort_KPi:
[----:B------:R-:W-:Y:S08]  /*0000*/  LDC R1, c[0x0][0x37c] ;  /* 0x0000df00ff017b82 */ /* 0x000ff00000000800 */
[----:B------:R-:W0:Y:S02]  /*0010*/  LDC R17, c[0x0][0x360] ;  /* 0x0000d800ff117b82 */ /* 0x000e240000000800 */
[----:B0-----:R-:W-:-:S13]  /*0020*/  ISETP.GE.U32.AND P0, PT, R17, 0x2, PT ;  /* 0x000000021100780c */ /* 0x001fda0003f06070 */
[----:B------:R-:W-:Y:S05]  /*0030*/  @!P0 EXIT ;  /* 0x000000000000894d */ /* 0x000fea0003800000 */
[----:B------:R-:W0:Y:S01]  /*0040*/  S2R R10, SR_TID.X ;  /* 0x00000000000a7919 */ /* 0x000e220000002100 */
[----:B------:R-:W0:Y:S01]  /*0050*/  S2UR UR4, SR_CTAID.X ;  /* 0x00000000000479c3 */ /* 0x000e220000002500 */
[----:B------:R-:W1:Y:S07]  /*0060*/  LDCU.64 UR8, c[0x0][0x358] ;  /* 0x00006b00ff0877ac */ /* 0x000e6e0008000a00 */
[----:B------:R-:W2:Y:S01]  /*0070*/  LDC.64 R4, c[0x0][0x380] ;  /* 0x0000e000ff047b82 */ /* 0x000ea20000000a00 */
[----:B0-----:R-:W-:Y:S01]  /*0080*/  IMAD R11, R17, UR4, R10 ;  /* 0x00000004110b7c24 */ /* 0x001fe2000f8e020a */
[----:B------:R-:W-:-:S03]  /*0090*/  UMOV UR4, 0x2 ;  /* 0x0000000200047882 */ /* 0x000fc60000000000 */
[----:B--2---:R-:W-:-:S04]  /*00a0*/  IMAD.WIDE R2, R11, 0x4, R4 ;  /* 0x000000040b027825 */ /* 0x004fc800078e0204 */
[----:B-1----:R-:W-:-:S07]  /*00b0*/  IMAD.WIDE.U32 R4, R11, 0x4, R4 ;  /* 0x000000040b047825 */ /* 0x002fce00078e0004 */
.L_x_19:
[----:B------:R-:W-:-:S09]  /*00c0*/  UISETP.NE.AND UP0, UPT, UR4, URZ, UPT ;  /* 0x000000ff0400728c */ /* 0x000fd2000bf05270 */
[----:B01-3--:R-:W-:Y:S05]  /*00d0*/  BRA.U !UP0, `(.L_x_14) ;  /* 0x00000001088c7547 */ /* 0x00bfea000b800000 */
[----:B------:R-:W0:Y:S01]  /*00e0*/  LDC.64 R6, c[0x0][0x380] ;  /* 0x0000e000ff067b82 */ /* 0x000e220000000a00 */
[----:B------:R-:W-:-:S05]  /*00f0*/  UMOV UR5, UR4 ;  /* 0x0000000400057c82 */ /* 0x000fca0008000000 */
.L_x_18:
[----:B------:R-:W-:Y:S01]  /*0100*/  UMOV UR6, UR5 ;  /* 0x0000000500067c82 */ /* 0x000fe20008000000 */
[----:B------:R-:W-:Y:S01]  /*0110*/  USHF.R.U32.HI UR5, URZ, 0x1, UR5 ;  /* 0x00000001ff057899 */ /* 0x000fe20008011605 */
[----:B------:R-:W-:Y:S05]  /*0120*/  BAR.SYNC.DEFER_BLOCKING 0x0 ;  /* 0x0000000000007b1d */ /* 0x000fea0000010000 */
[----:B-1-3--:R-:W-:Y:S01]  /*0130*/  LOP3.LUT R13, R11, UR5, RZ, 0x3c, !PT ;  /* 0x000000050b0d7c12 */ /* 0x00afe2000f8e3cff */
[----:B------:R-:W-:Y:S03]  /*0140*/  BSSY.RECONVERGENT B0, `(.L_x_15) ;  /* 0x000001a000007945 */ /* 0x000fe60003800200 */
[----:B------:R-:W-:-:S13]  /*0150*/  ISETP.GT.AND P0, PT, R13, R11, PT ;  /* 0x0000000b0d00720c */ /* 0x000fda0003f04270 */
[----:B------:R-:W-:Y:S05]  /*0160*/  @!P0 BRA `(.L_x_16) ;  /* 0x00000000005c8947 */ /* 0x000fea0003800000 */
[----:B------:R-:W-:-:S13]  /*0170*/  LOP3.LUT P0, RZ, R10, UR4, RZ, 0xc0, !PT ;  /* 0x000000040aff7c12 */ /* 0x000fda000f80c0ff */
[----:B------:R-:W-:Y:S05]  /*0180*/  @P0 BRA `(.L_x_17) ;  /* 0x00000000002c0947 */ /* 0x000fea0003800000 */
[----:B0-----:R-:W-:Y:S01]  /*0190*/  IMAD.WIDE R8, R13, 0x4, R6 ;  /* 0x000000040d087825 */ /* 0x001fe200078e0206 */
[----:B------:R-:W2:Y:S05]  /*01a0*/  LDG.E R0, desc[UR8][R2.64] ;  /* 0x0000000802007981 */ /* 0x000eaa000c1e1900 */
[----:B------:R-:W2:Y:S02]  /*01b0*/  LDG.E R9, desc[UR8][R8.64] ;  /* 0x0000000808097981 */ /* 0x000ea4000c1e1900 */
[----:B--2---:R-:W-:-:S13]  /*01c0*/  ISETP.GT.AND P0, PT, R0, R9, PT ;  /* 0x000000090000720c */ /* 0x004fda0003f04270 */
[----:B------:R-:W-:Y:S05]  /*01d0*/  @!P0 BRA `(.L_x_16) ;  /* 0x0000000000408947 */ /* 0x000fea0003800000 */
[----:B------:R-:W-:Y:S02]  /*01e0*/  IMAD.WIDE.U32 R8, R13, 0x4, R6 ;  /* 0x000000040d087825 */ /* 0x000fe400078e0006 */
[----:B------:R-:W2:Y:S04]  /*01f0*/  LDG.E R13, desc[UR8][R4.64] ;  /* 0x00000008040d7981 */ /* 0x000ea8000c1e1900 */
[----:B------:R-:W3:Y:S04]  /*0200*/  LDG.E R15, desc[UR8][R8.64] ;  /* 0x00000008080f7981 */ /* 0x000ee8000c1e1900 */
[----:B---3--:R3:W-:Y:S04]  /*0210*/  STG.E desc[UR8][R4.64], R15 ;  /* 0x0000000f04007986 */ /* 0x0087e8000c101908 */
[----:B--2---:R3:W-:Y:S01]  /*0220*/  STG.E desc[UR8][R8.64], R13 ;  /* 0x0000000d08007986 */ /* 0x0047e2000c101908 */
[----:B------:R-:W-:Y:S05]  /*0230*/  BRA `(.L_x_16) ;  /* 0x0000000000287947 */ /* 0x000fea0003800000 */
.L_x_17:
[----:B0-----:R-:W-:Y:S01]  /*0240*/  IMAD.WIDE R8, R13, 0x4, R6 ;  /* 0x000000040d087825 */ /* 0x001fe200078e0206 */
[----:B------:R-:W2:Y:S05]  /*0250*/  LDG.E R0, desc[UR8][R2.64] ;  /* 0x0000000802007981 */ /* 0x000eaa000c1e1900 */
[----:B------:R-:W2:Y:S02]  /*0260*/  LDG.E R9, desc[UR8][R8.64] ;  /* 0x0000000808097981 */ /* 0x000ea4000c1e1900 */
[----:B--2---:R-:W-:-:S13]  /*0270*/  ISETP.GE.AND P0, PT, R0, R9, PT ;  /* 0x000000090000720c */ /* 0x004fda0003f06270 */
[----:B------:R-:W-:Y:S05]  /*0280*/  @P0 BRA `(.L_x_16) ;  /* 0x0000000000140947 */ /* 0x000fea0003800000 */
[----:B------:R-:W-:Y:S02]  /*0290*/  IMAD.WIDE.U32 R8, R13, 0x4, R6 ;  /* 0x000000040d087825 */ /* 0x000fe400078e0006 */
[----:B------:R-:W2:Y:S04]  /*02a0*/  LDG.E R13, desc[UR8][R4.64] ;  /* 0x00000008040d7981 */ /* 0x000ea8000c1e1900 */
[----:B------:R-:W3:Y:S04]  /*02b0*/  LDG.E R15, desc[UR8][R8.64] ;  /* 0x00000008080f7981 */ /* 0x000ee8000c1e1900 */
[----:B---3--:R1:W-:Y:S04]  /*02c0*/  STG.E desc[UR8][R4.64], R15 ;  /* 0x0000000f04007986 */ /* 0x0083e8000c101908 */
[----:B--2---:R1:W-:Y:S02]  /*02d0*/  STG.E desc[UR8][R8.64], R13 ;  /* 0x0000000d08007986 */ /* 0x0043e4000c101908 */
.L_x_16:
[----:B------:R-:W-:Y:S05]  /*02e0*/  BSYNC.RECONVERGENT B0 ;  /* 0x0000000000007941 */ /* 0x000fea0003800200 */
.L_x_15:
[----:B------:R-:W-:-:S09]  /*02f0*/  UISETP.GT.U32.AND UP0, UPT, UR6, 0x3, UPT ;  /* 0x000000030600788c */ /* 0x000fd2000bf04070 */
[----:B------:R-:W-:Y:S05]  /*0300*/  BRA.U UP0, `(.L_x_18) ;  /* 0xfffffffd007c7547 */ /* 0x000fea000b83ffff */
.L_x_14:
[----:B------:R-:W-:-:S06]  /*0310*/  USHF.L.U32 UR4, UR4, 0x1, URZ ;  /* 0x0000000104047899 */ /* 0x000fcc00080006ff */
[----:B------:R-:W-:-:S13]  /*0320*/  ISETP.LT.U32.AND P0, PT, R17, UR4, PT ;  /* 0x0000000411007c0c */ /* 0x000fda000bf01070 */
[----:B------:R-:W-:Y:S05]  /*0330*/  @!P0 BRA `(.L_x_19) ;  /* 0xfffffffc00608947 */ /* 0x000fea000383ffff */
[----:B------:R-:W-:Y:S05]  /*0340*/  EXIT ;  /* 0x000000000000794d */ /* 0x000fea0003800000 */
.L_x_20:
        /* <DEDUP_REMOVED lines=11> */
.L_x_22:


//--------------------- .nv.shared.reserved.0     --------------------------
	.section	.nv.shared.reserved.0,"aw",@nobits
	.weak		__nv_reservedSMEM_offset_0_alias
	.size		__nv_reservedSMEM_offset_0_alias, 0, 64
	.other		__nv_reservedSMEM_offset_0_alias,@"STO_CUDA_RESERVED_SHARED STV_DEFAULT"
__nv_reservedSMEM_offset_0_alias:
	.zero		0
	.zero		64


//--------------------- .nv.constant0._Z16D_merge_blocks_KjjPiS_ --------------------------
	.section	.nv.constant0._Z16D_merge_blocks_KjjPiS_,"a",@progbits
	.sectionflags	@""
	.align	4
.nv.constant0._Z16D_merge_blocks_KjjPiS_:
	.zero		920


//--------------------- .nv.constant0._Z16D_bitonic_sort_KPi --------------------------
	.section	.nv.constant0._Z16D_bitonic_sort_KPi,"a",@progbits
	.sectionflags	@""
	.align	4
.nv.constant0._Z16D_bitonic_sort_KPi:
	.zero		904


//--------------------- SYMBOLS --------------------------

	.type		.nv.reservedSmem.offset0,@object
	.size		.nv.reservedSmem.offset0,0x4
